







.version 5.0
.target sm_61
.address_size 64


.global .align 8 .b8 _ZTVSt9basic_iosIcSt11char_traitsIcEE[32];
.global .align 8 .b8 _ZTTSo[8];
.global .align 8 .b8 _ZTVSt15basic_streambufIcSt11char_traitsIcEE[128];
.global .align 8 .b8 _ZTVNSt7__cxx1115basic_stringbufIcSt11char_traitsIcESaIcEEE[128];
.global .align 8 .b8 _ZTTNSt7__cxx1119basic_ostringstreamIcSt11char_traitsIcESaIcEEE[8];
.global .align 8 .b8 _ZTVN10__cxxabiv119__pointer_type_infoE[8];
.global .align 8 .b8 _ZTVN10__cxxabiv120__function_type_infoE[8];
.global .align 8 .b8 _ZTVN10__cxxabiv117__class_type_infoE[8];
.global .align 8 .b8 _ZTVN10__cxxabiv120__si_class_type_infoE[8];
.global .align 8 .b8 _ZTVN3c105ErrorE[40];
.global .align 8 .b8 _ZTVN6caffe28OperatorINS_11CUDAContextEEE[136];
.global .align 8 .b8 _ZTVN6caffe226UnaryElementwiseWithArgsOpINS_11TensorTypesIJfEEENS_11CUDAContextENS_27UnaryFunctorWithDefaultCtorINS_15SoftsignFunctorIS3_EEEENS_15SameTypeAsInputEEE[136];
.global .align 8 .b8 _ZTVN6caffe227BinaryElementwiseWithArgsOpINS_11TensorTypesIJfEEENS_11CUDAContextENS_28BinaryFunctorWithDefaultCtorINS_23SoftsignGradientFunctorIS3_EEEENS_15SameTypeAsInputEEE[136];

.visible .entry _ZN6caffe270_GLOBAL__N__46_tmpxft_00007060_00000000_7_softsign_op_cpp1_ii_427573ba18SoftsignCUDAKernelIfEEviPKT_PS2_(
.param .u32 _ZN6caffe270_GLOBAL__N__46_tmpxft_00007060_00000000_7_softsign_op_cpp1_ii_427573ba18SoftsignCUDAKernelIfEEviPKT_PS2__param_0,
.param .u64 _ZN6caffe270_GLOBAL__N__46_tmpxft_00007060_00000000_7_softsign_op_cpp1_ii_427573ba18SoftsignCUDAKernelIfEEviPKT_PS2__param_1,
.param .u64 _ZN6caffe270_GLOBAL__N__46_tmpxft_00007060_00000000_7_softsign_op_cpp1_ii_427573ba18SoftsignCUDAKernelIfEEviPKT_PS2__param_2
)
{
.reg .pred %p<3>;
.reg .f32 %f<6>;
.reg .b32 %r<7>;
.reg .b64 %rd<14>;


ld.param.u64 %rd7, [_ZN6caffe270_GLOBAL__N__46_tmpxft_00007060_00000000_7_softsign_op_cpp1_ii_427573ba18SoftsignCUDAKernelIfEEviPKT_PS2__param_1];
ld.param.u64 %rd8, [_ZN6caffe270_GLOBAL__N__46_tmpxft_00007060_00000000_7_softsign_op_cpp1_ii_427573ba18SoftsignCUDAKernelIfEEviPKT_PS2__param_2];
mov.u32 %r1, %ntid.x;
mov.u32 %r2, %ctaid.x;
mov.u32 %r3, %tid.x;
mad.lo.s32 %r4, %r1, %r2, %r3;
cvt.u64.u32	%rd13, %r4;
ld.param.s32 %rd2, [_ZN6caffe270_GLOBAL__N__46_tmpxft_00007060_00000000_7_softsign_op_cpp1_ii_427573ba18SoftsignCUDAKernelIfEEviPKT_PS2__param_0];
setp.ge.u64	%p1, %rd13, %rd2;
@%p1 bra BB0_3;

cvta.to.global.u64 %rd3, %rd8;
mov.u32 %r5, %nctaid.x;
mul.lo.s32 %r6, %r5, %r1;
cvt.u64.u32	%rd4, %r6;

BB0_2:
shl.b64 %rd11, %rd13, 2;
add.s64 %rd10, %rd7, %rd11;

	ld.global.nc.f32 %f1, [%rd10];

	
	ld.global.nc.f32 %f2, [%rd10];

	abs.f32 %f3, %f2;
add.f32 %f4, %f3, 0f3F800000;
div.rn.f32 %f5, %f1, %f4;
add.s64 %rd12, %rd3, %rd11;
st.global.f32 [%rd12], %f5;
add.s64 %rd13, %rd4, %rd13;
setp.lt.u64	%p2, %rd13, %rd2;
@%p2 bra BB0_2;

BB0_3:
ret;
}


.visible .entry _ZN6caffe270_GLOBAL__N__46_tmpxft_00007060_00000000_7_softsign_op_cpp1_ii_427573ba26SoftsignGradientCUDAKernelIfEEviPKT_S4_PS2_(
.param .u32 _ZN6caffe270_GLOBAL__N__46_tmpxft_00007060_00000000_7_softsign_op_cpp1_ii_427573ba26SoftsignGradientCUDAKernelIfEEviPKT_S4_PS2__param_0,
.param .u64 _ZN6caffe270_GLOBAL__N__46_tmpxft_00007060_00000000_7_softsign_op_cpp1_ii_427573ba26SoftsignGradientCUDAKernelIfEEviPKT_S4_PS2__param_1,
.param .u64 _ZN6caffe270_GLOBAL__N__46_tmpxft_00007060_00000000_7_softsign_op_cpp1_ii_427573ba26SoftsignGradientCUDAKernelIfEEviPKT_S4_PS2__param_2,
.param .u64 _ZN6caffe270_GLOBAL__N__46_tmpxft_00007060_00000000_7_softsign_op_cpp1_ii_427573ba26SoftsignGradientCUDAKernelIfEEviPKT_S4_PS2__param_3
)
{
.reg .pred %p<3>;
.reg .f32 %f<7>;
.reg .b32 %r<7>;
.reg .b64 %rd<15>;


ld.param.u64 %rd7, [_ZN6caffe270_GLOBAL__N__46_tmpxft_00007060_00000000_7_softsign_op_cpp1_ii_427573ba26SoftsignGradientCUDAKernelIfEEviPKT_S4_PS2__param_1];
ld.param.u64 %rd8, [_ZN6caffe270_GLOBAL__N__46_tmpxft_00007060_00000000_7_softsign_op_cpp1_ii_427573ba26SoftsignGradientCUDAKernelIfEEviPKT_S4_PS2__param_2];
ld.param.u64 %rd9, [_ZN6caffe270_GLOBAL__N__46_tmpxft_00007060_00000000_7_softsign_op_cpp1_ii_427573ba26SoftsignGradientCUDAKernelIfEEviPKT_S4_PS2__param_3];
mov.u32 %r1, %ntid.x;
mov.u32 %r2, %ctaid.x;
mov.u32 %r3, %tid.x;
mad.lo.s32 %r4, %r1, %r2, %r3;
cvt.u64.u32	%rd14, %r4;
ld.param.s32 %rd2, [_ZN6caffe270_GLOBAL__N__46_tmpxft_00007060_00000000_7_softsign_op_cpp1_ii_427573ba26SoftsignGradientCUDAKernelIfEEviPKT_S4_PS2__param_0];
setp.ge.u64	%p1, %rd14, %rd2;
@%p1 bra BB1_3;

cvta.to.global.u64 %rd3, %rd9;
mov.u32 %r5, %nctaid.x;
mul.lo.s32 %r6, %r5, %r1;
cvt.u64.u32	%rd4, %r6;

BB1_2:
shl.b64 %rd12, %rd14, 2;
add.s64 %rd10, %rd7, %rd12;

	ld.global.nc.f32 %f1, [%rd10];

	add.s64 %rd11, %rd8, %rd12;

	ld.global.nc.f32 %f2, [%rd11];

	abs.f32 %f3, %f2;
add.f32 %f4, %f3, 0f3F800000;
mul.f32 %f5, %f4, %f4;
div.rn.f32 %f6, %f1, %f5;
add.s64 %rd13, %rd3, %rd12;
st.global.f32 [%rd13], %f6;
add.s64 %rd14, %rd4, %rd14;
setp.lt.u64	%p2, %rd14, %rd2;
@%p2 bra BB1_2;

BB1_3:
ret;
}




// ===== COMPILED SASS (sm_100) =====

	.target	sm_100

	.elftype	@"ET_EXEC"


//--------------------- .note.nv.tkinfo           --------------------------
	.section	.note.nv.tkinfo,"",@"SHT_NOTE"
	.sectionflags	@"SHF_NOTE_NV_TKINFO"
	.tkinfo
        /*0018*/ 	.word	0x00000002
        /*0030*/ 	.string	""
        /*0030*/ 	.string	"ptxas"
        /*0030*/ 	.string	"Cuda compilation tools, release 13.0, V13.0.88"
        /*0030*/ 	.string	"Build cuda_13.0.r13.0/compiler.36424714_0"
        /*0030*/ 	.string	"-arch sm_100 "



//--------------------- .note.nv.cuinfo           --------------------------
	.section	.note.nv.cuinfo,"",@"SHT_NOTE"
	.sectionflags	@"SHF_NOTE_NV_CUINFO"
        /*0018*/ 	.short	0x0002
        /*001a*/ 	.short	0x003d
        /*001c*/ 	.short	0x0082
	.zero		2


//--------------------- .nv.info                  --------------------------
	.section	.nv.info,"",@"SHT_CUDA_INFO"
	.align	4


	//----- nvinfo : EIATTR_REGCOUNT
	.align		4
        /*0000*/ 	.byte	0x04, 0x2f
        /*0002*/ 	.short	(.L_14 - .L_13)
	.align		4
.L_13:
        /*0004*/ 	.word	index@(_ZN6caffe270_GLOBAL__N__46_tmpxft_00007060_00000000_7_softsign_op_cpp1_ii_427573ba18SoftsignCUDAKernelIfEEviPKT_PS2_)
        /*0008*/ 	.word	0x00000012


	//----- nvinfo : EIATTR_FRAME_SIZE
	.align		4
.L_14:
        /*000c*/ 	.byte	0x04, 0x11
        /*000e*/ 	.short	(.L_16 - .L_15)
	.align		4
.L_15:
        /*0010*/ 	.word	index@($__internal_1_$__cuda_sm3x_div_rn_noftz_f32_slowpath)
        /*0014*/ 	.word	0x00000000


	//----- nvinfo : EIATTR_FRAME_SIZE
	.align		4
.L_16:
        /*0018*/ 	.byte	0x04, 0x11
        /*001a*/ 	.short	(.L_18 - .L_17)
	.align		4
.L_17:
        /*001c*/ 	.word	index@(_ZN6caffe270_GLOBAL__N__46_tmpxft_00007060_00000000_7_softsign_op_cpp1_ii_427573ba18SoftsignCUDAKernelIfEEviPKT_PS2_)
        /*0020*/ 	.word	0x00000000


	//----- nvinfo : EIATTR_REGCOUNT
	.align		4
.L_18:
        /*0024*/ 	.byte	0x04, 0x2f
        /*0026*/ 	.short	(.L_20 - .L_19)
	.align		4
.L_19:
        /*0028*/ 	.word	index@(_ZN6caffe270_GLOBAL__N__46_tmpxft_00007060_00000000_7_softsign_op_cpp1_ii_427573ba26SoftsignGradientCUDAKernelIfEEviPKT_S4_PS2_)
        /*002c*/ 	.word	0x00000012


	//----- nvinfo : EIATTR_FRAME_SIZE
	.align		4
.L_20:
        /*0030*/ 	.byte	0x04, 0x11
        /*0032*/ 	.short	(.L_22 - .L_21)
	.align		4
.L_21:
        /*0034*/ 	.word	index@($__internal_0_$__cuda_sm3x_div_rn_noftz_f32_slowpath)
        /*0038*/ 	.word	0x00000000


	//----- nvinfo : EIATTR_FRAME_SIZE
	.align		4
.L_22:
        /*003c*/ 	.byte	0x04, 0x11
        /*003e*/ 	.short	(.L_24 - .L_23)
	.align		4
.L_23:
        /*0040*/ 	.word	index@(_ZN6caffe270_GLOBAL__N__46_tmpxft_00007060_00000000_7_softsign_op_cpp1_ii_427573ba26SoftsignGradientCUDAKernelIfEEviPKT_S4_PS2_)
        /*0044*/ 	.word	0x00000000


	//----- nvinfo : EIATTR_MIN_STACK_SIZE
	.align		4
.L_24:
        /*0048*/ 	.byte	0x04, 0x12
        /*004a*/ 	.short	(.L_26 - .L_25)
	.align		4
.L_25:
        /*004c*/ 	.word	index@(_ZN6caffe270_GLOBAL__N__46_tmpxft_00007060_00000000_7_softsign_op_cpp1_ii_427573ba26SoftsignGradientCUDAKernelIfEEviPKT_S4_PS2_)
        /*0050*/ 	.word	0x00000000


	//----- nvinfo : EIATTR_MIN_STACK_SIZE
	.align		4
.L_26:
        /*0054*/ 	.byte	0x04, 0x12
        /*0056*/ 	.short	(.L_28 - .L_27)
	.align		4
.L_27:
        /*0058*/ 	.word	index@(_ZN6caffe270_GLOBAL__N__46_tmpxft_00007060_00000000_7_softsign_op_cpp1_ii_427573ba18SoftsignCUDAKernelIfEEviPKT_PS2_)
        /*005c*/ 	.word	0x00000000
.L_28:


//--------------------- .nv.compat                --------------------------
	.section	.nv.compat,"",@"SHT_CUDA_COMPAT_INFO"
	.align	4
        /*0000*/ 	.byte	0x02, 0x09, 0x00, 0x00, 0x02, 0x02, 0x01, 0x00, 0x02, 0x05, 0x05, 0x00, 0x03, 0x07, 0x01, 0x01
        /*0010*/ 	.byte	0x02, 0x03, 0x00, 0x00, 0x02, 0x06, 0x01, 0x00, 0x04, 0x0b, 0x08, 0x00, 0x01, 0x00, 0x00, 0x00
        /*0020*/ 	.byte	0x00, 0x00, 0x00, 0x00


//--------------------- .nv.info._ZN6caffe270_GLOBAL__N__46_tmpxft_00007060_00000000_7_softsign_op_cpp1_ii_427573ba26SoftsignGradientCUDAKernelIfEEviPKT_S4_PS2_ --------------------------
	.section	.nv.info._ZN6caffe270_GLOBAL__N__46_tmpxft_00007060_00000000_7_softsign_op_cpp1_ii_427573ba26SoftsignGradientCUDAKernelIfEEviPKT_S4_PS2_,"",@"SHT_CUDA_INFO"
	.sectionflags	@""
	.align	4


	//----- nvinfo : EIATTR_CUDA_API_VERSION
	.align		4
        /*0000*/ 	.byte	0x04, 0x37
        /*0002*/ 	.short	(.L_30 - .L_29)
.L_29:
        /*0004*/ 	.word	0x00000082


	//----- nvinfo : EIATTR_KPARAM_INFO
	.align		4
.L_30:
        /*0008*/ 	.byte	0x04, 0x17
        /*000a*/ 	.short	(.L_32 - .L_31)
.L_31:
        /*000c*/ 	.word	0x00000000
        /*0010*/ 	.short	0x0003
        /*0012*/ 	.short	0x0018
        /*0014*/ 	.byte	0x00, 0xf0, 0x21, 0x00


	//----- nvinfo : EIATTR_KPARAM_INFO
	.align		4
.L_32:
        /*0018*/ 	.byte	0x04, 0x17
        /*001a*/ 	.short	(.L_34 - .L_33)
.L_33:
        /*001c*/ 	.word	0x00000000
        /*0020*/ 	.short	0x0002
        /*0022*/ 	.short	0x0010
        /*0024*/ 	.byte	0x00, 0xf0, 0x21, 0x00


	//----- nvinfo : EIATTR_KPARAM_INFO
	.align		4
.L_34:
        /*0028*/ 	.byte	0x04, 0x17
        /*002a*/ 	.short	(.L_36 - .L_35)
.L_35:
        /*002c*/ 	.word	0x00000000
        /*0030*/ 	.short	0x0001
        /*0032*/ 	.short	0x0008
        /*0034*/ 	.byte	0x00, 0xf0, 0x21, 0x00


	//----- nvinfo : EIATTR_KPARAM_INFO
	.align		4
.L_36:
        /*0038*/ 	.byte	0x04, 0x17
        /*003a*/ 	.short	(.L_38 - .L_37)
.L_37:
        /*003c*/ 	.word	0x00000000
        /*0040*/ 	.short	0x0000
        /*0042*/ 	.short	0x0000
        /*0044*/ 	.byte	0x00, 0xf0, 0x11, 0x00


	//----- nvinfo : EIATTR_SPARSE_MMA_MASK
	.align		4
.L_38:
        /*0048*/ 	.byte	0x03, 0x50
        /*004a*/ 	.short	0x0000


	//----- nvinfo : EIATTR_MAXREG_COUNT
	.align		4
        /*004c*/ 	.byte	0x03, 0x1b
        /*004e*/ 	.short	0x00ff


	//----- nvinfo : EIATTR_MERCURY_ISA_VERSION
	.align		4
        /*0050*/ 	.byte	0x03, 0x5f
        /*0052*/ 	.short	0x0101


	//----- nvinfo : EIATTR_VRC_CTA_INIT_COUNT
	.align		4
        /*0054*/ 	.byte	0x02, 0x4a
	.zero		1
	.zero		1


	//----- nvinfo : EIATTR_EXIT_INSTR_OFFSETS
	.align		4
        /*0058*/ 	.byte	0x04, 0x1c
        /*005a*/ 	.short	(.L_40 - .L_39)


	//   ....[0]....
.L_39:
        /*005c*/ 	.word	0x00000090


	//   ....[1]....
        /*0060*/ 	.word	0x00000310


	//----- nvinfo : EIATTR_CRS_STACK_SIZE
	.align		4
.L_40:
        /*0064*/ 	.byte	0x04, 0x1e
        /*0066*/ 	.short	(.L_42 - .L_41)
.L_41:
        /*0068*/ 	.word	0x00000000


	//----- nvinfo : EIATTR_CBANK_PARAM_SIZE
	.align		4
.L_42:
        /*006c*/ 	.byte	0x03, 0x19
        /*006e*/ 	.short	0x0020


	//----- nvinfo : EIATTR_PARAM_CBANK
	.align		4
        /*0070*/ 	.byte	0x04, 0x0a
        /*0072*/ 	.short	(.L_44 - .L_43)
	.align		4
.L_43:
        /*0074*/ 	.word	index@(.nv.constant0._ZN6caffe270_GLOBAL__N__46_tmpxft_00007060_00000000_7_softsign_op_cpp1_ii_427573ba26SoftsignGradientCUDAKernelIfEEviPKT_S4_PS2_)
        /*0078*/ 	.short	0x0380
        /*007a*/ 	.short	0x0020


	//----- nvinfo : EIATTR_SW_WAR
	.align		4
.L_44:
        /*007c*/ 	.byte	0x04, 0x36
        /*007e*/ 	.short	(.L_46 - .L_45)
.L_45:
        /*0080*/ 	.word	0x00000008
.L_46:


//--------------------- .nv.info._ZN6caffe270_GLOBAL__N__46_tmpxft_00007060_00000000_7_softsign_op_cpp1_ii_427573ba18SoftsignCUDAKernelIfEEviPKT_PS2_ --------------------------
	.section	.nv.info._ZN6caffe270_GLOBAL__N__46_tmpxft_00007060_00000000_7_softsign_op_cpp1_ii_427573ba18SoftsignCUDAKernelIfEEviPKT_PS2_,"",@"SHT_CUDA_INFO"
	.sectionflags	@""
	.align	4


	//----- nvinfo : EIATTR_CUDA_API_VERSION
	.align		4
        /*0000*/ 	.byte	0x04, 0x37
        /*0002*/ 	.short	(.L_48 - .L_47)
.L_47:
        /*0004*/ 	.word	0x00000082


	//----- nvinfo : EIATTR_KPARAM_INFO
	.align		4
.L_48:
        /*0008*/ 	.byte	0x04, 0x17
        /*000a*/ 	.short	(.L_50 - .L_49)
.L_49:
        /*000c*/ 	.word	0x00000000
        /*0010*/ 	.short	0x0002
        /*0012*/ 	.short	0x0010
        /*0014*/ 	.byte	0x00, 0xf0, 0x21, 0x00


	//----- nvinfo : EIATTR_KPARAM_INFO
	.align		4
.L_50:
        /*0018*/ 	.byte	0x04, 0x17
        /*001a*/ 	.short	(.L_52 - .L_51)
.L_51:
        /*001c*/ 	.word	0x00000000
        /*0020*/ 	.short	0x0001
        /*0022*/ 	.short	0x0008
        /*0024*/ 	.byte	0x00, 0xf0, 0x21, 0x00


	//----- nvinfo : EIATTR_KPARAM_INFO
	.align		4
.L_52:
        /*0028*/ 	.byte	0x04, 0x17
        /*002a*/ 	.short	(.L_54 - .L_53)
.L_53:
        /*002c*/ 	.word	0x00000000
        /*0030*/ 	.short	0x0000
        /*0032*/ 	.short	0x0000
        /*0034*/ 	.byte	0x00, 0xf0, 0x11, 0x00


	//----- nvinfo : EIATTR_SPARSE_MMA_MASK
	.align		4
.L_54:
        /*0038*/ 	.byte	0x03, 0x50
        /*003a*/ 	.short	0x0000


	//----- nvinfo : EIATTR_MAXREG_COUNT
	.align		4
        /*003c*/ 	.byte	0x03, 0x1b
        /*003e*/ 	.short	0x00ff


	//----- nvinfo : EIATTR_MERCURY_ISA_VERSION
	.align		4
        /*0040*/ 	.byte	0x03, 0x5f
        /*0042*/ 	.short	0x0101


	//----- nvinfo : EIATTR_VRC_CTA_INIT_COUNT
	.align		4
        /*0044*/ 	.byte	0x02, 0x4a
	.zero		1
	.zero		1


	//----- nvinfo : EIATTR_EXIT_INSTR_OFFSETS
	.align		4
        /*0048*/ 	.byte	0x04, 0x1c
        /*004a*/ 	.short	(.L_56 - .L_55)


	//   ....[0]....
.L_55:
        /*004c*/ 	.word	0x00000090


	//   ....[1]....
        /*0050*/ 	.word	0x000002c0


	//----- nvinfo : EIATTR_CRS_STACK_SIZE
	.align		4
.L_56:
        /*0054*/ 	.byte	0x04, 0x1e
        /*0056*/ 	.short	(.L_58 - .L_57)
.L_57:
        /*0058*/ 	.word	0x00000000


	//----- nvinfo : EIATTR_CBANK_PARAM_SIZE
	.align		4
.L_58:
        /*005c*/ 	.byte	0x03, 0x19
        /*005e*/ 	.short	0x0018


	//----- nvinfo : EIATTR_PARAM_CBANK
	.align		4
        /*0060*/ 	.byte	0x04, 0x0a
        /*0062*/ 	.short	(.L_60 - .L_59)
	.align		4
.L_59:
        /*0064*/ 	.word	index@(.nv.constant0._ZN6caffe270_GLOBAL__N__46_tmpxft_00007060_00000000_7_softsign_op_cpp1_ii_427573ba18SoftsignCUDAKernelIfEEviPKT_PS2_)
        /*0068*/ 	.short	0x0380
        /*006a*/ 	.short	0x0018


	//----- nvinfo : EIATTR_SW_WAR
	.align		4
.L_60:
        /*006c*/ 	.byte	0x04, 0x36
        /*006e*/ 	.short	(.L_62 - .L_61)
.L_61:
        /*0070*/ 	.word	0x00000008
.L_62:


//--------------------- .nv.callgraph             --------------------------
	.section	.nv.callgraph,"",@"SHT_CUDA_CALLGRAPH"
	.align	4
	.sectionentsize	8
	.align		4
        /*0000*/ 	.word	0x00000000
	.align		4
        /*0004*/ 	.word	0xffffffff
	.align		4
        /*0008*/ 	.word	0x00000000
	.align		4
        /*000c*/ 	.word	0xfffffffe
	.align		4
        /*0010*/ 	.word	0x00000000
	.align		4
        /*0014*/ 	.word	0xfffffffd
	.align		4
        /*0018*/ 	.word	0x00000000
	.align		4
        /*001c*/ 	.word	0xfffffffc


//--------------------- .nv.constant4             --------------------------
	.section	.nv.constant4,"a",@progbits
	.align	8
	.align		8
.nv.constant4:
        /*0000*/ 	.dword	_ZTVSt9basic_iosIcSt11char_traitsIcEE
	.align		8
        /*0008*/ 	.dword	_ZTTSo
	.align		8
        /*0010*/ 	.dword	_ZTVSt15basic_streambufIcSt11char_traitsIcEE
	.align		8
        /*0018*/ 	.dword	_ZTVNSt7__cxx1115basic_stringbufIcSt11char_traitsIcESaIcEEE
	.align		8
        /*0020*/ 	.dword	_ZTTNSt7__cxx1119basic_ostringstreamIcSt11char_traitsIcESaIcEEE
	.align		8
        /*0028*/ 	.dword	_ZTVN10__cxxabiv119__pointer_type_infoE
	.align		8
        /*0030*/ 	.dword	_ZTVN10__cxxabiv120__function_type_infoE
	.align		8
        /*0038*/ 	.dword	_ZTVN10__cxxabiv117__class_type_infoE
	.align		8
        /*0040*/ 	.dword	_ZTVN10__cxxabiv120__si_class_type_infoE
	.align		8
        /*0048*/ 	.dword	_ZTVN3c105ErrorE
	.align		8
        /*0050*/ 	.dword	_ZTVN6caffe28OperatorINS_11CUDAContextEEE
	.align		8
        /*0058*/ 	.dword	_ZTVN6caffe226UnaryElementwiseWithArgsOpINS_11TensorTypesIJfEEENS_11CUDAContextENS_27UnaryFunctorWithDefaultCtorINS_15SoftsignFunctorIS3_EEEENS_15SameTypeAsInputEEE
	.align		8
        /*0060*/ 	.dword	_ZTVN6caffe227BinaryElementwiseWithArgsOpINS_11TensorTypesIJfEEENS_11CUDAContextENS_28BinaryFunctorWithDefaultCtorINS_23SoftsignGradientFunctorIS3_EEEENS_15SameTypeAsInputEEE


//--------------------- .text._ZN6caffe270_GLOBAL__N__46_tmpxft_00007060_00000000_7_softsign_op_cpp1_ii_427573ba26SoftsignGradientCUDAKernelIfEEviPKT_S4_PS2_ --------------------------
	.section	.text._ZN6caffe270_GLOBAL__N__46_tmpxft_00007060_00000000_7_softsign_op_cpp1_ii_427573ba26SoftsignGradientCUDAKernelIfEEviPKT_S4_PS2_,"ax",@progbits
	.align	128
        .global         _ZN6caffe270_GLOBAL__N__46_tmpxft_00007060_00000000_7_softsign_op_cpp1_ii_427573ba26SoftsignGradientCUDAKernelIfEEviPKT_S4_PS2_
        .type           _ZN6caffe270_GLOBAL__N__46_tmpxft_00007060_00000000_7_softsign_op_cpp1_ii_427573ba26SoftsignGradientCUDAKernelIfEEviPKT_S4_PS2_,@function
        .size           _ZN6caffe270_GLOBAL__N__46_tmpxft_00007060_00000000_7_softsign_op_cpp1_ii_427573ba26SoftsignGradientCUDAKernelIfEEviPKT_S4_PS2_,(.L_x_30 - _ZN6caffe270_GLOBAL__N__46_tmpxft_00007060_00000000_7_softsign_op_cpp1_ii_427573ba26SoftsignGradientCUDAKernelIfEEviPKT_S4_PS2_)
        .other          _ZN6caffe270_GLOBAL__N__46_tmpxft_00007060_00000000_7_softsign_op_cpp1_ii_427573ba26SoftsignGradientCUDAKernelIfEEviPKT_S4_PS2_,@"STO_CUDA_ENTRY STV_DEFAULT"
_ZN6caffe270_GLOBAL__N__46_tmpxft_00007060_00000000_7_softsign_op_cpp1_ii_427573ba26SoftsignGradientCUDAKernelIfEEviPKT_S4_PS2_:
.text._ZN6caffe270_GLOBAL__N__46_tmpxft_00007060_00000000_7_softsign_op_cpp1_ii_427573ba26SoftsignGradientCUDAKernelIfEEviPKT_S4_PS2_:
[----:B------:R-:W-:Y:S01]  /*0000*/  LDC R1, c[0x0][0x37c] ;  /* 0x0000df00ff017b82 */ /* 0x000fe20000000800 */
[----:B------:R-:W0:Y:S01]  /*0010*/  S2R R2, SR_CTAID.X ;  /* 0x0000000000027919 */ /* 0x000e220000002500 */
[----:B------:R-:W0:Y:S01]  /*0020*/  LDCU UR4, c[0x0][0x360] ;  /* 0x00006c00ff0477ac */ /* 0x000e220008000800 */
[----:B------:R-:W0:Y:S01]  /*0030*/  S2R R3, SR_TID.X ;  /* 0x0000000000037919 */ /* 0x000e220000002100 */
[----:B------:R-:W1:Y:S02]  /*0040*/  LDCU UR5, c[0x0][0x380] ;  /* 0x00007000ff0577ac */ /* 0x000e640008000800 */
[----:B-1----:R-:W-:Y:S01]  /*0050*/  USHF.R.S32.HI UR8, URZ, 0x1f, UR5 ;  /* 0x0000001fff087899 */ /* 0x002fe20008011405 */
[----:B0-----:R-:W-:-:S05]  /*0060*/  IMAD R2, R2, UR4, R3 ;  /* 0x0000000402027c24 */ /* 0x001fca000f8e0203 */
[----:B------:R-:W-:-:S04]  /*0070*/  ISETP.GE.U32.AND P0, PT, R2, UR5, PT ;  /* 0x0000000502007c0c */ /* 0x000fc8000bf06070 */
[----:B------:R-:W-:-:S13]  /*0080*/  ISETP.GE.U32.AND.EX P0, PT, RZ, UR8, PT, P0 ;  /* 0x00000008ff007c0c */ /* 0x000fda000bf06100 */
[----:B------:R-:W-:Y:S05]  /*0090*/  @P0 EXIT ;  /* 0x000000000000094d */ /* 0x000fea0003800000 */
[----:B------:R-:W0:Y:S01]  /*00a0*/  LDCU UR5, c[0x0][0x370] ;  /* 0x00006e00ff0577ac */ /* 0x000e220008000800 */
[----:B------:R-:W-:Y:S01]  /*00b0*/  IMAD.MOV.U32 R5, RZ, RZ, RZ ;  /* 0x000000ffff057224 */ /* 0x000fe200078e00ff */
[----:B------:R-:W1:Y:S01]  /*00c0*/  LDCU.64 UR6, c[0x0][0x358] ;  /* 0x00006b00ff0677ac */ /* 0x000e620008000a00 */
[----:B------:R-:W2:Y:S01]  /*00d0*/  LDCU UR9, c[0x0][0x380] ;  /* 0x00007000ff0977ac */ /* 0x000ea20008000800 */
[----:B------:R-:W3:Y:S01]  /*00e0*/  LDCU.64 UR10, c[0x0][0x388] ;  /* 0x00007100ff0a77ac */ /* 0x000ee20008000a00 */
[----:B------:R-:W4:Y:S01]  /*00f0*/  LDCU.64 UR12, c[0x0][0x390] ;  /* 0x00007200ff0c77ac */ /* 0x000f220008000a00 */
[----:B------:R-:W1:Y:S01]  /*0100*/  LDCU.64 UR14, c[0x0][0x398] ;  /* 0x00007300ff0e77ac */ /* 0x000e620008000a00 */
[----:B0-----:R-:W-:-:S12]  /*0110*/  UIMAD UR4, UR4, UR5, URZ ;  /* 0x00000005040472a4 */ /* 0x001fd8000f8e02ff */
.L_x_2:
[C---:B------:R-:W-:Y:S01]  /*0120*/  IMAD.SHL.U32 R4, R2.reuse, 0x4, RZ ;  /* 0x0000000402047824 */ /* 0x040fe200078e00ff */
[----:B------:R-:W-:-:S04]  /*0130*/  SHF.L.U64.HI R11, R2, 0x2, R5 ;  /* 0x00000002020b7819 */ /* 0x000fc80000010205 */
[----:B----4-:R-:W-:-:S04]  /*0140*/  IADD3 R8, P0, PT, R4, UR12, RZ ;  /* 0x0000000c04087c10 */ /* 0x010fc8000ff1e0ff */
[----:B------:R-:W-:-:S05]  /*0150*/  IADD3.X R9, PT, PT, R11, UR13, RZ, P0, !PT ;  /* 0x0000000d0b097c10 */ /* 0x000fca00087fe4ff */
[----:B-1----:R-:W4:Y:S01]  /*0160*/  LDG.E.CONSTANT R8, desc[UR6][R8.64] ;  /* 0x0000000608087981 */ /* 0x002f22000c1e9900 */
[----:B---3--:R-:W-:-:S04]  /*0170*/  IADD3 R6, P0, PT, R4, UR10, RZ ;  /* 0x0000000a04067c10 */ /* 0x008fc8000ff1e0ff */
[----:B------:R-:W-:-:S05]  /*0180*/  IADD3.X R7, PT, PT, R11, UR11, RZ, P0, !PT ;  /* 0x0000000b0b077c10 */ /* 0x000fca00087fe4ff */
[----:B------:R-:W3:Y:S01]  /*0190*/  LDG.E.CONSTANT R0, desc[UR6][R6.64] ;  /* 0x0000000606007981 */ /* 0x000ee2000c1e9900 */
[----:B------:R-:W-:Y:S01]  /*01a0*/  BSSY.RECONVERGENT B0, `(.L_x_0) ;  /* 0x000000e000007945 */ /* 0x000fe20003800200 */
[----:B----4-:R-:W-:-:S04]  /*01b0*/  FADD R3, |R8|, 1 ;  /* 0x3f80000008037421 */ /* 0x010fc80000000200 */
[----:B------:R-:W-:-:S04]  /*01c0*/  FMUL R13, R3, R3 ;  /* 0x00000003030d7220 */ /* 0x000fc80000400000 */
[----:B------:R-:W0:Y:S08]  /*01d0*/  MUFU.RCP R3, R13 ;  /* 0x0000000d00037308 */ /* 0x000e300000001000 */
[----:B---3--:R-:W1:Y:S01]  /*01e0*/  FCHK P0, R0, R13 ;  /* 0x0000000d00007302 */ /* 0x008e620000000000 */
[----:B0-----:R-:W-:-:S04]  /*01f0*/  FFMA R10, -R13, R3, 1 ;  /* 0x3f8000000d0a7423 */ /* 0x001fc80000000103 */
[----:B------:R-:W-:-:S04]  /*0200*/  FFMA R3, R3, R10, R3 ;  /* 0x0000000a03037223 */ /* 0x000fc80000000003 */
[----:B------:R-:W-:-:S04]  /*0210*/  FFMA R10, R0, R3, RZ ;  /* 0x00000003000a7223 */ /* 0x000fc800000000ff */
[----:B------:R-:W-:-:S04]  /*0220*/  FFMA R8, -R13, R10, R0 ;  /* 0x0000000a0d087223 */ /* 0x000fc80000000100 */
[----:B------:R-:W-:Y:S01]  /*0230*/  FFMA R3, R3, R8, R10 ;  /* 0x0000000803037223 */ /* 0x000fe2000000000a */
[----:B-1----:R-:W-:Y:S06]  /*0240*/  @!P0 BRA `(.L_x_1) ;  /* 0x00000000000c8947 */ /* 0x002fec0003800000 */
[----:B------:R-:W-:-:S07]  /*0250*/  MOV R6, 0x270 ;  /* 0x0000027000067802 */ /* 0x000fce0000000f00 */
[----:B--2---:R-:W-:Y:S05]  /*0260*/  CALL.REL.NOINC `($__internal_0_$__cuda_sm3x_div_rn_noftz_f32_slowpath) ;  /* 0x00000000002c7944 */ /* 0x004fea0003c00000 */
[----:B------:R-:W-:-:S07]  /*0270*/  IMAD.MOV.U32 R3, RZ, RZ, R0 ;  /* 0x000000ffff037224 */ /* 0x000fce00078e0000 */
.L_x_1:
[----:B--2---:R-:W-:Y:S05]  /*0280*/  BSYNC.RECONVERGENT B0 ;  /* 0x0000000000007941 */ /* 0x004fea0003800200 */
.L_x_0:
[----:B------:R-:W-:-:S04]  /*0290*/  IADD3 R6, P0, PT, R4, UR14, RZ ;  /* 0x0000000e04067c10 */ /* 0x000fc8000ff1e0ff */
[----:B------:R-:W-:Y:S02]  /*02a0*/  IADD3.X R7, PT, PT, R11, UR15, RZ, P0, !PT ;  /* 0x0000000f0b077c10 */ /* 0x000fe400087fe4ff */
[----:B------:R-:W-:-:S03]  /*02b0*/  IADD3 R2, P0, PT, R2, UR4, RZ ;  /* 0x0000000402027c10 */ /* 0x000fc6000ff1e0ff */
[----:B------:R0:W-:Y:S02]  /*02c0*/  STG.E desc[UR6][R6.64], R3 ;  /* 0x0000000306007986 */ /* 0x0001e4000c101906 */
[----:B------:R-:W-:Y:S01]  /*02d0*/  IMAD.X R5, RZ, RZ, R5, P0 ;  /* 0x000000ffff057224 */ /* 0x000fe200000e0605 */
[----:B------:R-:W-:-:S04]  /*02e0*/  ISETP.GE.U32.AND P0, PT, R2, UR9, PT ;  /* 0x0000000902007c0c */ /* 0x000fc8000bf06070 */
[----:B------:R-:W-:-:S13]  /*02f0*/  ISETP.GE.U32.AND.EX P0, PT, R5, UR8, PT, P0 ;  /* 0x0000000805007c0c */ /* 0x000fda000bf06100 */
[----:B0-----:R-:W-:Y:S05]  /*0300*/  @!P0 BRA `(.L_x_2) ;  /* 0xfffffffc00848947 */ /* 0x001fea000383ffff */
[----:B------:R-:W-:Y:S05]  /*0310*/  EXIT ;  /* 0x000000000000794d */ /* 0x000fea0003800000 */
        .weak           $__internal_0_$__cuda_sm3x_div_rn_noftz_f32_slowpath
        .type           $__internal_0_$__cuda_sm3x_div_rn_noftz_f32_slowpath,@function
        .size           $__internal_0_$__cuda_sm3x_div_rn_noftz_f32_slowpath,(.L_x_30 - $__internal_0_$__cuda_sm3x_div_rn_noftz_f32_slowpath)
$__internal_0_$__cuda_sm3x_div_rn_noftz_f32_slowpath:
[--C-:B------:R-:W-:Y:S01]  /*0320*/  SHF.R.U32.HI R8, RZ, 0x17, R13.reuse ;  /* 0x00000017ff087819 */ /* 0x100fe2000001160d */
[----:B------:R-:W-:Y:S01]  /*0330*/  BSSY.RECONVERGENT B1, `(.L_x_3) ;  /* 0x0000065000017945 */ /* 0x000fe20003800200 */
[--C-:B------:R-:W-:Y:S01]  /*0340*/  SHF.R.U32.HI R3, RZ, 0x17, R0.reuse ;  /* 0x00000017ff037819 */ /* 0x100fe20000011600 */
[----:B------:R-:W-:Y:S01]  /*0350*/  IMAD.MOV.U32 R9, RZ, RZ, R0 ;  /* 0x000000ffff097224 */ /* 0x000fe200078e0000 */
[----:B------:R-:W-:Y:S01]  /*0360*/  LOP3.LUT R8, R8, 0xff, RZ, 0xc0, !PT ;  /* 0x000000ff08087812 */ /* 0x000fe200078ec0ff */
[----:B------:R-:W-:Y:S01]  /*0370*/  IMAD.MOV.U32 R10, RZ, RZ, R13 ;  /* 0x000000ffff0a7224 */ /* 0x000fe200078e000d */
[----:B------:R-:W-:-:S03]  /*0380*/  LOP3.LUT R14, R3, 0xff, RZ, 0xc0, !PT ;  /* 0x000000ff030e7812 */ /* 0x000fc600078ec0ff */
[----:B------:R-:W-:Y:S02]  /*0390*/  VIADD R15, R8, 0xffffffff ;  /* 0xffffffff080f7836 */ /* 0x000fe40000000000 */
[----:B------:R-:W-:-:S03]  /*03a0*/  VIADD R12, R14, 0xffffffff ;  /* 0xffffffff0e0c7836 */ /* 0x000fc60000000000 */
[----:B------:R-:W-:-:S04]  /*03b0*/  ISETP.GT.U32.AND P0, PT, R15, 0xfd, PT ;  /* 0x000000fd0f00780c */ /* 0x000fc80003f04070 */
[----:B------:R-:W-:-:S13]  /*03c0*/  ISETP.GT.U32.OR P0, PT, R12, 0xfd, P0 ;  /* 0x000000fd0c00780c */ /* 0x000fda0000704470 */
[----:B------:R-:W-:Y:S01]  /*03d0*/  @!P0 IMAD.MOV.U32 R7, RZ, RZ, RZ ;  /* 0x000000ffff078224 */ /* 0x000fe200078e00ff */
[----:B------:R-:W-:Y:S06]  /*03e0*/  @!P0 BRA `(.L_x_4) ;  /* 0x0000000000608947 */ /* 0x000fec0003800000 */
[----:B------:R-:W-:Y:S01]  /*03f0*/  FSETP.GTU.FTZ.AND P0, PT, |R0|, +INF , PT ;  /* 0x7f8000000000780b */ /* 0x000fe20003f1c200 */
[----:B------:R-:W-:Y:S01]  /*0400*/  IMAD.MOV.U32 R3, RZ, RZ, R13 ;  /* 0x000000ffff037224 */ /* 0x000fe200078e000d */
[----:B------:R-:W-:-:S04]  /*0410*/  FSETP.GTU.FTZ.AND P1, PT, |R13|, +INF , PT ;  /* 0x7f8000000d00780b */ /* 0x000fc80003f3c200 */
[----:B------:R-:W-:-:S13]  /*0420*/  PLOP3.LUT P0, PT, P0, P1, PT, 0xf8, 0x8f ;  /* 0x00000000008f781c */ /* 0x000fda0000703f70 */
[----:B------:R-:W-:Y:S05]  /*0430*/  @P0 BRA `(.L_x_5) ;  /* 0x00000004004c0947 */ /* 0x000fea0003800000 */
[----:B------:R-:W-:-:S13]  /*0440*/  LOP3.LUT P0, RZ, R10, 0x7fffffff, R9, 0xc8, !PT ;  /* 0x7fffffff0aff7812 */ /* 0x000fda000780c809 */
[----:B------:R-:W-:Y:S05]  /*0450*/  @!P0 BRA `(.L_x_6) ;  /* 0x00000004003c8947 */ /* 0x000fea0003800000 */
[C---:B------:R-:W-:Y:S02]  /*0460*/  FSETP.NEU.FTZ.AND P2, PT, |R0|.reuse, +INF , PT ;  /* 0x7f8000000000780b */ /* 0x040fe40003f5d200 */
[----:B------:R-:W-:Y:S02]  /*0470*/  FSETP.NEU.FTZ.AND P1, PT, |R3|, +INF , PT ;  /* 0x7f8000000300780b */ /* 0x000fe40003f3d200 */
[----:B------:R-:W-:-:S11]  /*0480*/  FSETP.NEU.FTZ.AND P0, PT, |R0|, +INF , PT ;  /* 0x7f8000000000780b */ /* 0x000fd60003f1d200 */
[----:B------:R-:W-:Y:S05]  /*0490*/  @!P1 BRA !P2, `(.L_x_6) ;  /* 0x00000004002c9947 */ /* 0x000fea0005000000 */
[----:B------:R-:W-:-:S04]  /*04a0*/  LOP3.LUT P2, RZ, R9, 0x7fffffff, RZ, 0xc0, !PT ;  /* 0x7fffffff09ff7812 */ /* 0x000fc8000784c0ff */
[----:B------:R-:W-:-:S13]  /*04b0*/  PLOP3.LUT P1, PT, P1, P2, PT, 0x2f, 0xf2 ;  /* 0x0000000000f2781c */ /* 0x000fda0000f24577 */
[----:B------:R-:W-:Y:S05]  /*04c0*/  @P1 BRA `(.L_x_7) ;  /* 0x0000000400181947 */ /* 0x000fea0003800000 */
[----:B------:R-:W-:-:S04]  /*04d0*/  LOP3.LUT P1, RZ, R10, 0x7fffffff, RZ, 0xc0, !PT ;  /* 0x7fffffff0aff7812 */ /* 0x000fc8000782c0ff */
[----:B------:R-:W-:-:S13]  /*04e0*/  PLOP3.LUT P0, PT, P0, P1, PT, 0x2f, 0xf2 ;  /* 0x0000000000f2781c */ /* 0x000fda0000702577 */
[----:B------:R-:W-:Y:S05]  /*04f0*/  @P0 BRA `(.L_x_8) ;  /* 0x0000000400000947 */ /* 0x000fea0003800000 */
[----:B------:R-:W-:Y:S02]  /*0500*/  ISETP.GE.AND P0, PT, R12, RZ, PT ;  /* 0x000000ff0c00720c */ /* 0x000fe40003f06270 */
[----:B------:R-:W-:-:S11]  /*0510*/  ISETP.GE.AND P1, PT, R15, RZ, PT ;  /* 0x000000ff0f00720c */ /* 0x000fd60003f26270 */
[----:B------:R-:W-:Y:S02]  /*0520*/  @P0 IMAD.MOV.U32 R7, RZ, RZ, RZ ;  /* 0x000000ffff070224 */ /* 0x000fe400078e00ff */
[----:B------:R-:W-:Y:S01]  /*0530*/  @!P0 FFMA R9, R0, 1.84467440737095516160e+19, RZ ;  /* 0x5f80000000098823 */ /* 0x000fe200000000ff */
[----:B------:R-:W-:Y:S02]  /*0540*/  @!P0 IMAD.MOV.U32 R7, RZ, RZ, -0x40 ;  /* 0xffffffc0ff078424 */ /* 0x000fe400078e00ff */
[----:B------:R-:W-:Y:S02]  /*0550*/  @!P1 FFMA R10, R3, 1.84467440737095516160e+19, RZ ;  /* 0x5f800000030a9823 */ /* 0x000fe400000000ff */
[----:B------:R-:W-:-:S07]  /*0560*/  @!P1 VIADD R7, R7, 0x40 ;  /* 0x0000004007079836 */ /* 0x000fce0000000000 */
.L_x_4:
[----:B------:R-:W-:Y:S01]  /*0570*/  LEA R3, R8, 0xc0800000, 0x17 ;  /* 0xc080000008037811 */ /* 0x000fe200078eb8ff */
[----:B------:R-:W-:Y:S04]  /*0580*/  BSSY.RECONVERGENT B2, `(.L_x_9) ;  /* 0x0000036000027945 */ /* 0x000fe80003800200 */
[----:B------:R-:W-:Y:S02]  /*0590*/  IMAD.IADD R10, R10, 0x1, -R3 ;  /* 0x000000010a0a7824 */ /* 0x000fe400078e0a03 */
[----:B------:R-:W-:Y:S02]  /*05a0*/  VIADD R3, R14, 0xffffff81 ;  /* 0xffffff810e037836 */ /* 0x000fe40000000000 */
[----:B------:R-:W0:Y:S01]  /*05b0*/  MUFU.RCP R12, R10 ;  /* 0x0000000a000c7308 */ /* 0x000e220000001000 */
[----:B------:R-:W-:Y:S01]  /*05c0*/  FADD.FTZ R13, -R10, -RZ ;  /* 0x800000ff0a0d7221 */ /* 0x000fe20000010100 */
[C---:B------:R-:W-:Y:S01]  /*05d0*/  IMAD R0, R3.reuse, -0x800000, R9 ;  /* 0xff80000003007824 */ /* 0x040fe200078e0209 */
[----:B------:R-:W-:-:S05]  /*05e0*/  IADD3 R8, PT, PT, R3, 0x7f, -R8 ;  /* 0x0000007f03087810 */ /* 0x000fca0007ffe808 */
[----:B------:R-:W-:Y:S02]  /*05f0*/  IMAD.IADD R8, R8, 0x1, R7 ;  /* 0x0000000108087824 */ /* 0x000fe400078e0207 */
[----:B0-----:R-:W-:-:S04]  /*0600*/  FFMA R15, R12, R13, 1 ;  /* 0x3f8000000c0f7423 */ /* 0x001fc8000000000d */
[----:B------:R-:W-:-:S04]  /*0610*/  FFMA R14, R12, R15, R12 ;  /* 0x0000000f0c0e7223 */ /* 0x000fc8000000000c */
[----:B------:R-:W-:-:S04]  /*0620*/  FFMA R9, R0, R14, RZ ;  /* 0x0000000e00097223 */ /* 0x000fc800000000ff */
[----:B------:R-:W-:-:S04]  /*0630*/  FFMA R12, R13, R9, R0 ;  /* 0x000000090d0c7223 */ /* 0x000fc80000000000 */
[----:B------:R-:W-:-:S04]  /*0640*/  FFMA R9, R14, R12, R9 ;  /* 0x0000000c0e097223 */ /* 0x000fc80000000009 */
[----:B------:R-:W-:-:S04]  /*0650*/  FFMA R12, R13, R9, R0 ;  /* 0x000000090d0c7223 */ /* 0x000fc80000000000 */
[----:B------:R-:W-:-:S05]  /*0660*/  FFMA R0, R14, R12, R9 ;  /* 0x0000000c0e007223 */ /* 0x000fca0000000009 */
[----:B------:R-:W-:-:S04]  /*0670*/  SHF.R.U32.HI R3, RZ, 0x17, R0 ;  /* 0x00000017ff037819 */ /* 0x000fc80000011600 */
[----:B------:R-:W-:-:S05]  /*0680*/  LOP3.LUT R3, R3, 0xff, RZ, 0xc0, !PT ;  /* 0x000000ff03037812 */ /* 0x000fca00078ec0ff */
[----:B------:R-:W-:-:S04]  /*0690*/  IMAD.IADD R13, R3, 0x1, R8 ;  /* 0x00000001030d7824 */ /* 0x000fc800078e0208 */
[----:B------:R-:W-:-:S05]  /*06a0*/  VIADD R3, R13, 0xffffffff ;  /* 0xffffffff0d037836 */ /* 0x000fca0000000000 */
[----:B------:R-:W-:-:S13]  /*06b0*/  ISETP.GE.U32.AND P0, PT, R3, 0xfe, PT ;  /* 0x000000fe0300780c */ /* 0x000fda0003f06070 */
[----:B------:R-:W-:Y:S05]  /*06c0*/  @!P0 BRA `(.L_x_10) ;  /* 0x0000000000808947 */ /* 0x000fea0003800000 */
[----:B------:R-:W-:-:S13]  /*06d0*/  ISETP.GT.AND P0, PT, R13, 0xfe, PT ;  /* 0x000000fe0d00780c */ /* 0x000fda0003f04270 */
[----:B------:R-:W-:Y:S05]  /*06e0*/  @P0 BRA `(.L_x_11) ;  /* 0x00000000006c0947 */ /* 0x000fea0003800000 */
[----:B------:R-:W-:-:S13]  /*06f0*/  ISETP.GE.AND P0, PT, R13, 0x1, PT ;  /* 0x000000010d00780c */ /* 0x000fda0003f06270 */
[----:B------:R-:W-:Y:S05]  /*0700*/  @P0 BRA `(.L_x_12) ;  /* 0x0000000000740947 */ /* 0x000fea0003800000 */
[----:B------:R-:W-:Y:S02]  /*0710*/  ISETP.GE.AND P0, PT, R13, -0x18, PT ;  /* 0xffffffe80d00780c */ /* 0x000fe40003f06270 */
[----:B------:R-:W-:-:S11]  /*0720*/  LOP3.LUT R0, R0, 0x80000000, RZ, 0xc0, !PT ;  /* 0x8000000000007812 */ /* 0x000fd600078ec0ff */
[----:B------:R-:W-:Y:S05]  /*0730*/  @!P0 BRA `(.L_x_12) ;  /* 0x0000000000688947 */ /* 0x000fea0003800000 */
[CCC-:B------:R-:W-:Y:S01]  /*0740*/  FFMA.RZ R3, R14.reuse, R12.reuse, R9.reuse ;  /* 0x0000000c0e037223 */ /* 0x1c0fe2000000c009 */
[C---:B------:R-:W-:Y:S02]  /*0750*/  VIADD R10, R13.reuse, 0x20 ;  /* 0x000000200d0a7836 */ /* 0x040fe40000000000 */
[CCC-:B------:R-:W-:Y:S01]  /*0760*/  FFMA.RM R8, R14.reuse, R12.reuse, R9.reuse ;  /* 0x0000000c0e087223 */ /* 0x1c0fe20000004009 */
[----:B------:R-:W-:Y:S02]  /*0770*/  ISETP.NE.AND P2, PT, R13, RZ, PT ;  /* 0x000000ff0d00720c */ /* 0x000fe40003f45270 */
[----:B------:R-:W-:Y:S01]  /*0780*/  LOP3.LUT R7, R3, 0x7fffff, RZ, 0xc0, !PT ;  /* 0x007fffff03077812 */ /* 0x000fe200078ec0ff */
[----:B------:R-:W-:Y:S01]  /*0790*/  FFMA.RP R3, R14, R12, R9 ;  /* 0x0000000c0e037223 */ /* 0x000fe20000008009 */
[----:B------:R-:W-:Y:S01]  /*07a0*/  IMAD.MOV R9, RZ, RZ, -R13 ;  /* 0x000000ffff097224 */ /* 0x000fe200078e0a0d */
[----:B------:R-:W-:Y:S02]  /*07b0*/  ISETP.NE.AND P1, PT, R13, RZ, PT ;  /* 0x000000ff0d00720c */ /* 0x000fe40003f25270 */
[----:B------:R-:W-:-:S02]  /*07c0*/  LOP3.LUT R7, R7, 0x800000, RZ, 0xfc, !PT ;  /* 0x0080000007077812 */ /* 0x000fc400078efcff */
[----:B------:R-:W-:Y:S02]  /*07d0*/  FSETP.NEU.FTZ.AND P0, PT, R3, R8, PT ;  /* 0x000000080300720b */ /* 0x000fe40003f1d000 */
[----:B------:R-:W-:Y:S02]  /*07e0*/  SHF.L.U32 R10, R7, R10, RZ ;  /* 0x0000000a070a7219 */ /* 0x000fe400000006ff */
[----:B------:R-:W-:Y:S02]  /*07f0*/  SEL R8, R9, RZ, P2 ;  /* 0x000000ff09087207 */ /* 0x000fe40001000000 */
[----:B------:R-:W-:Y:S02]  /*0800*/  ISETP.NE.AND P1, PT, R10, RZ, P1 ;  /* 0x000000ff0a00720c */ /* 0x000fe40000f25270 */
[----:B------:R-:W-:Y:S02]  /*0810*/  SHF.R.U32.HI R8, RZ, R8, R7 ;  /* 0x00000008ff087219 */ /* 0x000fe40000011607 */
[----:B------:R-:W-:-:S02]  /*0820*/  PLOP3.LUT P0, PT, P0, P1, PT, 0xf8, 0x8f ;  /* 0x00000000008f781c */ /* 0x000fc40000703f70 */
[----:B------:R-:W-:Y:S02]  /*0830*/  SHF.R.U32.HI R10, RZ, 0x1, R8 ;  /* 0x00000001ff0a7819 */ /* 0x000fe40000011608 */
[----:B------:R-:W-:-:S04]  /*0840*/  SEL R3, RZ, 0x1, !P0 ;  /* 0x00000001ff037807 */ /* 0x000fc80004000000 */
[----:B------:R-:W-:-:S04]  /*0850*/  LOP3.LUT R3, R3, 0x1, R10, 0xf8, !PT ;  /* 0x0000000103037812 */ /* 0x000fc800078ef80a */
[----:B------:R-:W-:-:S05]  /*0860*/  LOP3.LUT R3, R3, R8, RZ, 0xc0, !PT ;  /* 0x0000000803037212 */ /* 0x000fca00078ec0ff */
[----:B------:R-:W-:-:S05]  /*0870*/  IMAD.IADD R3, R10, 0x1, R3 ;  /* 0x000000010a037824 */ /* 0x000fca00078e0203 */
[----:B------:R-:W-:Y:S01]  /*0880*/  LOP3.LUT R0, R3, R0, RZ, 0xfc, !PT ;  /* 0x0000000003007212 */ /* 0x000fe200078efcff */
[----:B------:R-:W-:Y:S06]  /*0890*/  BRA `(.L_x_12) ;  /* 0x0000000000107947 */ /* 0x000fec0003800000 */
.L_x_11:
[----:B------:R-:W-:-:S04]  /*08a0*/  LOP3.LUT R0, R0, 0x80000000, RZ, 0xc0, !PT ;  /* 0x8000000000007812 */ /* 0x000fc800078ec0ff */
[----:B------:R-:W-:Y:S01]  /*08b0*/  LOP3.LUT R0, R0, 0x7f800000, RZ, 0xfc, !PT ;  /* 0x7f80000000007812 */ /* 0x000fe200078efcff */
[----:B------:R-:W-:Y:S06]  /*08c0*/  BRA `(.L_x_12) ;  /* 0x0000000000047947 */ /* 0x000fec0003800000 */
.L_x_10:
[----:B------:R-:W-:-:S07]  /*08d0*/  IMAD R0, R8, 0x800000, R0 ;  /* 0x0080000008007824 */ /* 0x000fce00078e0200 */
.L_x_12:
[----:B------:R-:W-:Y:S05]  /*08e0*/  BSYNC.RECONVERGENT B2 ;  /* 0x0000000000027941 */ /* 0x000fea0003800200 */
.L_x_9:
[----:B------:R-:W-:Y:S05]  /*08f0*/  BRA `(.L_x_13) ;  /* 0x0000000000207947 */ /* 0x000fea0003800000 */
.L_x_8:
[----:B------:R-:W-:-:S04]  /*0900*/  LOP3.LUT R0, R10, 0x80000000, R9, 0x48, !PT ;  /* 0x800000000a007812 */ /* 0x000fc800078e4809 */
[----:B------:R-:W-:Y:S01]  /*0910*/  LOP3.LUT R0, R0, 0x7f800000, RZ, 0xfc, !PT ;  /* 0x7f80000000007812 */ /* 0x000fe200078efcff */
[----:B------:R-:W-:Y:S06]  /*0920*/  BRA `(.L_x_13) ;  /* 0x0000000000147947 */ /* 0x000fec0003800000 */
.L_x_7:
[----:B------:R-:W-:Y:S01]  /*0930*/  LOP3.LUT R0, R10, 0x80000000, R9, 0x48, !PT ;  /* 0x800000000a007812 */ /* 0x000fe200078e4809 */
[----:B------:R-:W-:Y:S06]  /*0940*/  BRA `(.L_x_13) ;  /* 0x00000000000c7947 */ /* 0x000fec0003800000 */
.L_x_6:
[----:B------:R-:W0:Y:S01]  /*0950*/  MUFU.RSQ R0, -QNAN ;  /* 0xffc0000000007908 */ /* 0x000e220000001400 */
[----:B------:R-:W-:Y:S05]  /*0960*/  BRA `(.L_x_13) ;  /* 0x0000000000047947 */ /* 0x000fea0003800000 */
.L_x_5:
[----:B------:R-:W-:-:S07]  /*0970*/  FADD.FTZ R0, R0, R3 ;  /* 0x0000000300007221 */ /* 0x000fce0000010000 */
.L_x_13:
[----:B------:R-:W-:Y:S05]  /*0980*/  BSYNC.RECONVERGENT B1 ;  /* 0x0000000000017941 */ /* 0x000fea0003800200 */
.L_x_3:
[----:B------:R-:W-:-:S04]  /*0990*/  IMAD.MOV.U32 R7, RZ, RZ, 0x0 ;  /* 0x00000000ff077424 */ /* 0x000fc800078e00ff */
[----:B0-----:R-:W-:Y:S05]  /*09a0*/  RET.REL.NODEC R6 `(_ZN6caffe270_GLOBAL__N__46_tmpxft_00007060_00000000_7_softsign_op_cpp1_ii_427573ba26SoftsignGradientCUDAKernelIfEEviPKT_S4_PS2_) ;  /* 0xfffffff406947950 */ /* 0x001fea0003c3ffff */
.L_x_14:
[----:B------:R-:W-:-:S00]  /*09b0*/  BRA `(.L_x_14) ;  /* 0xfffffffc00fc7947 */ /* 0x000fc0000383ffff */
[----:B------:R-:W-:-:S00]  /*09c0*/  NOP ;  /* 0x0000000000007918 */ /* 0x000fc00000000000 */
        /* <DEDUP_REMOVED lines=11> */
.L_x_30:


//--------------------- .text._ZN6caffe270_GLOBAL__N__46_tmpxft_00007060_00000000_7_softsign_op_cpp1_ii_427573ba18SoftsignCUDAKernelIfEEviPKT_PS2_ --------------------------
	.section	.text._ZN6caffe270_GLOBAL__N__46_tmpxft_00007060_00000000_7_softsign_op_cpp1_ii_427573ba18SoftsignCUDAKernelIfEEviPKT_PS2_,"ax",@progbits
	.align	128
        .global         _ZN6caffe270_GLOBAL__N__46_tmpxft_00007060_00000000_7_softsign_op_cpp1_ii_427573ba18SoftsignCUDAKernelIfEEviPKT_PS2_
        .type           _ZN6caffe270_GLOBAL__N__46_tmpxft_00007060_00000000_7_softsign_op_cpp1_ii_427573ba18SoftsignCUDAKernelIfEEviPKT_PS2_,@function
        .size           _ZN6caffe270_GLOBAL__N__46_tmpxft_00007060_00000000_7_softsign_op_cpp1_ii_427573ba18SoftsignCUDAKernelIfEEviPKT_PS2_,(.L_x_31 - _ZN6caffe270_GLOBAL__N__46_tmpxft_00007060_00000000_7_softsign_op_cpp1_ii_427573ba18SoftsignCUDAKernelIfEEviPKT_PS2_)
        .other          _ZN6caffe270_GLOBAL__N__46_tmpxft_00007060_00000000_7_softsign_op_cpp1_ii_427573ba18SoftsignCUDAKernelIfEEviPKT_PS2_,@"STO_CUDA_ENTRY STV_DEFAULT"
_ZN6caffe270_GLOBAL__N__46_tmpxft_00007060_00000000_7_softsign_op_cpp1_ii_427573ba18SoftsignCUDAKernelIfEEviPKT_PS2_:
.text._ZN6caffe270_GLOBAL__N__46_tmpxft_00007060_00000000_7_softsign_op_cpp1_ii_427573ba18SoftsignCUDAKernelIfEEviPKT_PS2_:
        /* <DEDUP_REMOVED lines=16> */
[----:B0-----:R-:W-:-:S12]  /*0100*/  UIMAD UR4, UR4, UR5, URZ ;  /* 0x00000005040472a4 */ /* 0x001fd8000f8e02ff */
.L_x_17:
[C---:B------:R-:W-:Y:S01]  /*0110*/  IMAD.SHL.U32 R4, R2.reuse, 0x4, RZ ;  /* 0x0000000402047824 */ /* 0x040fe200078e00ff */
[----:B------:R-:W-:-:S04]  /*0120*/  SHF.L.U64.HI R11, R2, 0x2, R5 ;  /* 0x00000002020b7819 */ /* 0x000fc80000010205 */
[----:B---3--:R-:W-:-:S04]  /*0130*/  IADD3 R6, P0, PT, R4, UR10, RZ ;  /* 0x0000000a04067c10 */ /* 0x008fc8000ff1e0ff */
[----:B------:R-:W-:-:S05]  /*0140*/  IADD3.X R7, PT, PT, R11, UR11, RZ, P0, !PT ;  /* 0x0000000b0b077c10 */ /* 0x000fca00087fe4ff */
[----:B-1----:R-:W3:Y:S01]  /*0150*/  LDG.E.CONSTANT R0, desc[UR6][R6.64] ;  /* 0x0000000606007981 */ /* 0x002ee2000c1e9900 */
[----:B------:R-:W-:Y:S01]  /*0160*/  BSSY.RECONVERGENT B0, `(.L_x_15) ;  /* 0x000000d000007945 */ /* 0x000fe20003800200 */
[----:B---3--:R-:W-:-:S04]  /*0170*/  FADD R10, |R0|, 1 ;  /* 0x3f800000000a7421 */ /* 0x008fc80000000200 */
[----:B------:R-:W0:Y:S08]  /*0180*/  MUFU.RCP R3, R10 ;  /* 0x0000000a00037308 */ /* 0x000e300000001000 */
[----:B------:R-:W1:Y:S01]  /*0190*/  FCHK P0, R0, R10 ;  /* 0x0000000a00007302 */ /* 0x000e620000000000 */
[----:B0-----:R-:W-:-:S04]  /*01a0*/  FFMA R8, -R10, R3, 1 ;  /* 0x3f8000000a087423 */ /* 0x001fc80000000103 */
[----:B------:R-:W-:-:S04]  /*01b0*/  FFMA R3, R3, R8, R3 ;  /* 0x0000000803037223 */ /* 0x000fc80000000003 */
[----:B------:R-:W-:-:S04]  /*01c0*/  FFMA R8, R0, R3, RZ ;  /* 0x0000000300087223 */ /* 0x000fc800000000ff */
[----:B------:R-:W-:-:S04]  /*01d0*/  FFMA R9, -R10, R8, R0 ;  /* 0x000000080a097223 */ /* 0x000fc80000000100 */
[----:B------:R-:W-:Y:S01]  /*01e0*/  FFMA R3, R3, R9, R8 ;  /* 0x0000000903037223 */ /* 0x000fe20000000008 */
[----:B-1----:R-:W-:Y:S06]  /*01f0*/  @!P0 BRA `(.L_x_16) ;  /* 0x00000000000c8947 */ /* 0x002fec0003800000 */
[----:B------:R-:W-:-:S07]  /*0200*/  MOV R6, 0x220 ;  /* 0x0000022000067802 */ /* 0x000fce0000000f00 */
[----:B--2-4-:R-:W-:Y:S05]  /*0210*/  CALL.REL.NOINC `($__internal_1_$__cuda_sm3x_div_rn_noftz_f32_slowpath) ;  /* 0x00000000002c7944 */ /* 0x014fea0003c00000 */
[----:B------:R-:W-:-:S07]  /*0220*/  IMAD.MOV.U32 R3, RZ, RZ, R0 ;  /* 0x000000ffff037224 */ /* 0x000fce00078e0000 */
.L_x_16:
[----:B--2-4-:R-:W-:Y:S05]  /*0230*/  BSYNC.RECONVERGENT B0 ;  /* 0x0000000000007941 */ /* 0x014fea0003800200 */
.L_x_15:
        /* <DEDUP_REMOVED lines=9> */
        .weak           $__internal_1_$__cuda_sm3x_div_rn_noftz_f32_slowpath
        .type           $__internal_1_$__cuda_sm3x_div_rn_noftz_f32_slowpath,@function
        .size           $__internal_1_$__cuda_sm3x_div_rn_noftz_f32_slowpath,(.L_x_31 - $__internal_1_$__cuda_sm3x_div_rn_noftz_f32_slowpath)
$__internal_1_$__cuda_sm3x_div_rn_noftz_f32_slowpath:
[----:B------:R-:W-:Y:S01]  /*02d0*/  SHF.R.U32.HI R8, RZ, 0x17, R10 ;  /* 0x00000017ff087819 */ /* 0x000fe2000001160a */
[----:B------:R-:W-:Y:S01]  /*02e0*/  BSSY.RECONVERGENT B1, `(.L_x_18) ;  /* 0x0000064000017945 */ /* 0x000fe20003800200 */
[--C-:B------:R-:W-:Y:S01]  /*02f0*/  SHF.R.U32.HI R3, RZ, 0x17, R0.reuse ;  /* 0x00000017ff037819 */ /* 0x100fe20000011600 */
[----:B------:R-:W-:Y:S01]  /*0300*/  IMAD.MOV.U32 R9, RZ, RZ, R0 ;  /* 0x000000ffff097224 */ /* 0x000fe200078e0000 */
[----:B------:R-:W-:Y:S02]  /*0310*/  LOP3.LUT R8, R8, 0xff, RZ, 0xc0, !PT ;  /* 0x000000ff08087812 */ /* 0x000fe400078ec0ff */
        /* <DEDUP_REMOVED lines=31> */
.L_x_19:
        /* <DEDUP_REMOVED lines=51> */
.L_x_26:
[----:B------:R-:W-:-:S04]  /*0840*/  LOP3.LUT R0, R0, 0x80000000, RZ, 0xc0, !PT ;  /* 0x8000000000007812 */ /* 0x000fc800078ec0ff */
[----:B------:R-:W-:Y:S01]  /*0850*/  LOP3.LUT R0, R0, 0x7f800000, RZ, 0xfc, !PT ;  /* 0x7f80000000007812 */ /* 0x000fe200078efcff */
[----:B------:R-:W-:Y:S06]  /*0860*/  BRA `(.L_x_27) ;  /* 0x0000000000047947 */ /* 0x000fec0003800000 */
.L_x_25:
[----:B------:R-:W-:-:S07]  /*0870*/  IMAD R0, R8, 0x800000, R0 ;  /* 0x0080000008007824 */ /* 0x000fce00078e0200 */
.L_x_27:
[----:B------:R-:W-:Y:S05]  /*0880*/  BSYNC.RECONVERGENT B2 ;  /* 0x0000000000027941 */ /* 0x000fea0003800200 */
.L_x_24:
[----:B------:R-:W-:Y:S05]  /*0890*/  BRA `(.L_x_28) ;  /* 0x0000000000207947 */ /* 0x000fea0003800000 */
.L_x_23:
[----:B------:R-:W-:-:S04]  /*08a0*/  LOP3.LUT R0, R10, 0x80000000, R9, 0x48, !PT ;  /* 0x800000000a007812 */ /* 0x000fc800078e4809 */
[----:B------:R-:W-:Y:S01]  /*08b0*/  LOP3.LUT R0, R0, 0x7f800000, RZ, 0xfc, !PT ;  /* 0x7f80000000007812 */ /* 0x000fe200078efcff */
[----:B------:R-:W-:Y:S06]  /*08c0*/  BRA `(.L_x_28) ;  /* 0x0000000000147947 */ /* 0x000fec0003800000 */
.L_x_22:
[----:B------:R-:W-:Y:S01]  /*08d0*/  LOP3.LUT R0, R10, 0x80000000, R9, 0x48, !PT ;  /* 0x800000000a007812 */ /* 0x000fe200078e4809 */
[----:B------:R-:W-:Y:S06]  /*08e0*/  BRA `(.L_x_28) ;  /* 0x00000000000c7947 */ /* 0x000fec0003800000 */
.L_x_21:
[----:B------:R-:W0:Y:S01]  /*08f0*/  MUFU.RSQ R0, -QNAN ;  /* 0xffc0000000007908 */ /* 0x000e220000001400 */
[----:B------:R-:W-:Y:S05]  /*0900*/  BRA `(.L_x_28) ;  /* 0x0000000000047947 */ /* 0x000fea0003800000 */
.L_x_20:
[----:B------:R-:W-:-:S07]  /*0910*/  FADD.FTZ R0, R0, R3 ;  /* 0x0000000300007221 */ /* 0x000fce0000010000 */
.L_x_28:
[----:B------:R-:W-:Y:S05]  /*0920*/  BSYNC.RECONVERGENT B1 ;  /* 0x0000000000017941 */ /* 0x000fea0003800200 */
.L_x_18:
[----:B------:R-:W-:-:S04]  /*0930*/  IMAD.MOV.U32 R7, RZ, RZ, 0x0 ;  /* 0x00000000ff077424 */ /* 0x000fc800078e00ff */
[----:B0-----:R-:W-:Y:S05]  /*0940*/  RET.REL.NODEC R6 `(_ZN6caffe270_GLOBAL__N__46_tmpxft_00007060_00000000_7_softsign_op_cpp1_ii_427573ba18SoftsignCUDAKernelIfEEviPKT_PS2_) ;  /* 0xfffffff406ac7950 */ /* 0x001fea0003c3ffff */
.L_x_29:
        /* <DEDUP_REMOVED lines=11> */
.L_x_31:


//--------------------- .nv.shared.reserved.0     --------------------------
	.section	.nv.shared.reserved.0,"aw",@nobits
	.weak		__nv_reservedSMEM_offset_0_alias
	.size		__nv_reservedSMEM_offset_0_alias, 0, 64
	.other		__nv_reservedSMEM_offset_0_alias,@"STO_CUDA_RESERVED_SHARED STV_DEFAULT"
__nv_reservedSMEM_offset_0_alias:
	.zero		0
	.zero		64


//--------------------- .nv.global                --------------------------
	.section	.nv.global,"aw",@nobits
	.align	8
.nv.global:
	.type		_ZTVN10__cxxabiv120__si_class_type_infoE,@object
	.size		_ZTVN10__cxxabiv120__si_class_type_infoE,(_ZTTNSt7__cxx1119basic_ostringstreamIcSt11char_traitsIcESaIcEEE - _ZTVN10__cxxabiv120__si_class_type_infoE)
_ZTVN10__cxxabiv120__si_class_type_infoE:
	.zero		8
	.type		_ZTTNSt7__cxx1119basic_ostringstreamIcSt11char_traitsIcESaIcEEE,@object
	.size		_ZTTNSt7__cxx1119basic_ostringstreamIcSt11char_traitsIcESaIcEEE,(_ZTVN10__cxxabiv120__function_type_infoE - _ZTTNSt7__cxx1119basic_ostringstreamIcSt11char_traitsIcESaIcEEE)
_ZTTNSt7__cxx1119basic_ostringstreamIcSt11char_traitsIcESaIcEEE:
	.zero		8
	.type		_ZTVN10__cxxabiv120__function_type_infoE,@object
	.size		_ZTVN10__cxxabiv120__function_type_infoE,(_ZTVN10__cxxabiv117__class_type_infoE - _ZTVN10__cxxabiv120__function_type_infoE)
_ZTVN10__cxxabiv120__function_type_infoE:
	.zero		8
	.type		_ZTVN10__cxxabiv117__class_type_infoE,@object
	.size		_ZTVN10__cxxabiv117__class_type_infoE,(_ZTTSo - _ZTVN10__cxxabiv117__class_type_infoE)
_ZTVN10__cxxabiv117__class_type_infoE:
	.zero		8
	.type		_ZTTSo,@object
	.size		_ZTTSo,(_ZTVN10__cxxabiv119__pointer_type_infoE - _ZTTSo)
_ZTTSo:
	.zero		8
	.type		_ZTVN10__cxxabiv119__pointer_type_infoE,@object
	.size		_ZTVN10__cxxabiv119__pointer_type_infoE,(_ZTVSt9basic_iosIcSt11char_traitsIcEE - _ZTVN10__cxxabiv119__pointer_type_infoE)
_ZTVN10__cxxabiv119__pointer_type_infoE:
	.zero		8
	.type		_ZTVSt9basic_iosIcSt11char_traitsIcEE,@object
	.size		_ZTVSt9basic_iosIcSt11char_traitsIcEE,(_ZTVN3c105ErrorE - _ZTVSt9basic_iosIcSt11char_traitsIcEE)
_ZTVSt9basic_iosIcSt11char_traitsIcEE:
	.zero		32
	.type		_ZTVN3c105ErrorE,@object
	.size		_ZTVN3c105ErrorE,(_ZTVSt15basic_streambufIcSt11char_traitsIcEE - _ZTVN3c105ErrorE)
_ZTVN3c105ErrorE:
	.zero		40
	.type		_ZTVSt15basic_streambufIcSt11char_traitsIcEE,@object
	.size		_ZTVSt15basic_streambufIcSt11char_traitsIcEE,(_ZTVNSt7__cxx1115basic_stringbufIcSt11char_traitsIcESaIcEEE - _ZTVSt15basic_streambufIcSt11char_traitsIcEE)
_ZTVSt15basic_streambufIcSt11char_traitsIcEE:
	.zero		128
	.type		_ZTVNSt7__cxx1115basic_stringbufIcSt11char_traitsIcESaIcEEE,@object
	.size		_ZTVNSt7__cxx1115basic_stringbufIcSt11char_traitsIcESaIcEEE,(_ZTVN6caffe227BinaryElementwiseWithArgsOpINS_11TensorTypesIJfEEENS_11CUDAContextENS_28BinaryFunctorWithDefaultCtorINS_23SoftsignGradientFunctorIS3_EEEENS_15SameTypeAsInputEEE - _ZTVNSt7__cxx1115basic_stringbufIcSt11char_traitsIcESaIcEEE)
_ZTVNSt7__cxx1115basic_stringbufIcSt11char_traitsIcESaIcEEE:
	.zero		128
	.type		_ZTVN6caffe227BinaryElementwiseWithArgsOpINS_11TensorTypesIJfEEENS_11CUDAContextENS_28BinaryFunctorWithDefaultCtorINS_23SoftsignGradientFunctorIS3_EEEENS_15SameTypeAsInputEEE,@object
	.size		_ZTVN6caffe227BinaryElementwiseWithArgsOpINS_11TensorTypesIJfEEENS_11CUDAContextENS_28BinaryFunctorWithDefaultCtorINS_23SoftsignGradientFunctorIS3_EEEENS_15SameTypeAsInputEEE,(_ZTVN6caffe28OperatorINS_11CUDAContextEEE - _ZTVN6caffe227BinaryElementwiseWithArgsOpINS_11TensorTypesIJfEEENS_11CUDAContextENS_28BinaryFunctorWithDefaultCtorINS_23SoftsignGradientFunctorIS3_EEEENS_15SameTypeAsInputEEE)
_ZTVN6caffe227BinaryElementwiseWithArgsOpINS_11TensorTypesIJfEEENS_11CUDAContextENS_28BinaryFunctorWithDefaultCtorINS_23SoftsignGradientFunctorIS3_EEEENS_15SameTypeAsInputEEE:
	.zero		136
	.type		_ZTVN6caffe28OperatorINS_11CUDAContextEEE,@object
	.size		_ZTVN6caffe28OperatorINS_11CUDAContextEEE,(_ZTVN6caffe226UnaryElementwiseWithArgsOpINS_11TensorTypesIJfEEENS_11CUDAContextENS_27UnaryFunctorWithDefaultCtorINS_15SoftsignFunctorIS3_EEEENS_15SameTypeAsInputEEE - _ZTVN6caffe28OperatorINS_11CUDAContextEEE)
_ZTVN6caffe28OperatorINS_11CUDAContextEEE:
	.zero		136
	.type		_ZTVN6caffe226UnaryElementwiseWithArgsOpINS_11TensorTypesIJfEEENS_11CUDAContextENS_27UnaryFunctorWithDefaultCtorINS_15SoftsignFunctorIS3_EEEENS_15SameTypeAsInputEEE,@object
	.size		_ZTVN6caffe226UnaryElementwiseWithArgsOpINS_11TensorTypesIJfEEENS_11CUDAContextENS_27UnaryFunctorWithDefaultCtorINS_15SoftsignFunctorIS3_EEEENS_15SameTypeAsInputEEE,(.L_11 - _ZTVN6caffe226UnaryElementwiseWithArgsOpINS_11TensorTypesIJfEEENS_11CUDAContextENS_27UnaryFunctorWithDefaultCtorINS_15SoftsignFunctorIS3_EEEENS_15SameTypeAsInputEEE)
_ZTVN6caffe226UnaryElementwiseWithArgsOpINS_11TensorTypesIJfEEENS_11CUDAContextENS_27UnaryFunctorWithDefaultCtorINS_15SoftsignFunctorIS3_EEEENS_15SameTypeAsInputEEE:
	.zero		136
.L_11:


//--------------------- .nv.constant0._ZN6caffe270_GLOBAL__N__46_tmpxft_00007060_00000000_7_softsign_op_cpp1_ii_427573ba26SoftsignGradientCUDAKernelIfEEviPKT_S4_PS2_ --------------------------
	.section	.nv.constant0._ZN6caffe270_GLOBAL__N__46_tmpxft_00007060_00000000_7_softsign_op_cpp1_ii_427573ba26SoftsignGradientCUDAKernelIfEEviPKT_S4_PS2_,"a",@progbits
	.sectionflags	@""
	.align	4
.nv.constant0._ZN6caffe270_GLOBAL__N__46_tmpxft_00007060_00000000_7_softsign_op_cpp1_ii_427573ba26SoftsignGradientCUDAKernelIfEEviPKT_S4_PS2_:
	.zero		928


//--------------------- .nv.constant0._ZN6caffe270_GLOBAL__N__46_tmpxft_00007060_00000000_7_softsign_op_cpp1_ii_427573ba18SoftsignCUDAKernelIfEEviPKT_PS2_ --------------------------
	.section	.nv.constant0._ZN6caffe270_GLOBAL__N__46_tmpxft_00007060_00000000_7_softsign_op_cpp1_ii_427573ba18SoftsignCUDAKernelIfEEviPKT_PS2_,"a",@progbits
	.sectionflags	@""
	.align	4
.nv.constant0._ZN6caffe270_GLOBAL__N__46_tmpxft_00007060_00000000_7_softsign_op_cpp1_ii_427573ba18SoftsignCUDAKernelIfEEviPKT_PS2_:
	.zero		920


//--------------------- SYMBOLS --------------------------

	.type		.nv.reservedSmem.offset0,@object
	.size		.nv.reservedSmem.offset0,0x4
